	.headerflags	@"EF_CUDA_TEXMODE_UNIFIED EF_CUDA_64BIT_ADDRESS EF_CUDA_ACCELERATORS EF_CUDA_SM90 EF_CUDA_VIRTUAL_SM(EF_CUDA_SM90)"
	.elftype	@"ET_EXEC"


//--------------------- .nv.info                  --------------------------
	.section	.nv.info,"",@"SHT_CUDA_INFO"
	.align	4


	//----- nvinfo : EIATTR_REGCOUNT
	.align		4
        /*0000*/ 	.byte	0x04, 0x2f
        /*0002*/ 	.short	(.L_1 - .L_0)
	.align		4
.L_0:
        /*0004*/ 	.word	index@(triton_poi_fused_mul_transpose_3)
        /*0008*/ 	.word	0x0000001a


	//----- nvinfo : EIATTR_MIN_STACK_SIZE
	.align		4
.L_1:
        /*000c*/ 	.byte	0x04, 0x12
        /*000e*/ 	.short	(.L_3 - .L_2)
	.align		4
.L_2:
        /*0010*/ 	.word	index@(triton_poi_fused_mul_transpose_3)
        /*0014*/ 	.word	0x00000000


	//----- nvinfo : EIATTR_FRAME_SIZE
	.align		4
.L_3:
        /*0018*/ 	.byte	0x04, 0x11
        /*001a*/ 	.short	(.L_5 - .L_4)
	.align		4
.L_4:
        /*001c*/ 	.word	index@(triton_poi_fused_mul_transpose_3)
        /*0020*/ 	.word	0x00000000


	//----- nvinfo : EIATTR_MIN_STACK_SIZE
	.align		4
.L_5:
        /*0024*/ 	.byte	0x04, 0x12
        /*0026*/ 	.short	(.L_7 - .L_6)
	.align		4
.L_6:
        /*0028*/ 	.word	index@(triton_poi_fused_mul_transpose_3)
        /*002c*/ 	.word	0x00000000
.L_7:


//--------------------- .nv.info.triton_poi_fused_mul_transpose_3 --------------------------
	.section	.nv.info.triton_poi_fused_mul_transpose_3,"",@"SHT_CUDA_INFO"
	.sectionflags	@""
	.align	4


	//----- nvinfo : EIATTR_CUDA_API_VERSION
	.align		4
        /*0000*/ 	.byte	0x04, 0x37
        /*0002*/ 	.short	(.L_9 - .L_8)
.L_8:
        /*0004*/ 	.word	0x0000007c


	//----- nvinfo : EIATTR_KPARAM_INFO
	.align		4
.L_9:
        /*0008*/ 	.byte	0x04, 0x17
        /*000a*/ 	.short	(.L_11 - .L_10)
.L_10:
        /*000c*/ 	.word	0x00000000
        /*0010*/ 	.short	0x0007
        /*0012*/ 	.short	0x0034
        /*0014*/ 	.byte	0x00, 0xf0, 0x11, 0x00


	//----- nvinfo : EIATTR_KPARAM_INFO
	.align		4
.L_11:
        /*0018*/ 	.byte	0x04, 0x17
        /*001a*/ 	.short	(.L_13 - .L_12)
.L_12:
        /*001c*/ 	.word	0x00000000
        /*0020*/ 	.short	0x0006
        /*0022*/ 	.short	0x0030
        /*0024*/ 	.byte	0x00, 0xf0, 0x11, 0x00


	//----- nvinfo : EIATTR_KPARAM_INFO
	.align		4
.L_13:
        /*0028*/ 	.byte	0x04, 0x17
        /*002a*/ 	.short	(.L_15 - .L_14)
.L_14:
        /*002c*/ 	.word	0x00000000
        /*0030*/ 	.short	0x0005
        /*0032*/ 	.short	0x0028
        /*0034*/ 	.byte	0x00, 0xf4, 0x21, 0x00


	//----- nvinfo : EIATTR_KPARAM_INFO
	.align		4
.L_15:
        /*0038*/ 	.byte	0x04, 0x17
        /*003a*/ 	.short	(.L_17 - .L_16)
.L_16:
        /*003c*/ 	.word	0x00000000
        /*0040*/ 	.short	0x0004
        /*0042*/ 	.short	0x0020
        /*0044*/ 	.byte	0x00, 0xf4, 0x21, 0x00


	//----- nvinfo : EIATTR_KPARAM_INFO
	.align		4
.L_17:
        /*0048*/ 	.byte	0x04, 0x17
        /*004a*/ 	.short	(.L_19 - .L_18)
.L_18:
        /*004c*/ 	.word	0x00000000
        /*0050*/ 	.short	0x0003
        /*0052*/ 	.short	0x0018
        /*0054*/ 	.byte	0x00, 0xf4, 0x21, 0x00


	//----- nvinfo : EIATTR_KPARAM_INFO
	.align		4
.L_19:
        /*0058*/ 	.byte	0x04, 0x17
        /*005a*/ 	.short	(.L_21 - .L_20)
.L_20:
        /*005c*/ 	.word	0x00000000
        /*0060*/ 	.short	0x0002
        /*0062*/ 	.short	0x0010
        /*0064*/ 	.byte	0x00, 0xf4, 0x21, 0x00


	//----- nvinfo : EIATTR_KPARAM_INFO
	.align		4
.L_21:
        /*0068*/ 	.byte	0x04, 0x17
        /*006a*/ 	.short	(.L_23 - .L_22)
.L_22:
        /*006c*/ 	.word	0x00000000
        /*0070*/ 	.short	0x0001
        /*0072*/ 	.short	0x0008
        /*0074*/ 	.byte	0x00, 0xf4, 0x21, 0x00


	//----- nvinfo : EIATTR_KPARAM_INFO
	.align		4
.L_23:
        /*0078*/ 	.byte	0x04, 0x17
        /*007a*/ 	.short	(.L_25 - .L_24)
.L_24:
        /*007c*/ 	.word	0x00000000
        /*0080*/ 	.short	0x0000
        /*0082*/ 	.short	0x0000
        /*0084*/ 	.byte	0x00, 0xf4, 0x21, 0x00


	//----- nvinfo : EIATTR_SPARSE_MMA_MASK
	.align		4
.L_25:
        /*0088*/ 	.byte	0x03, 0x50
        /*008a*/ 	.short	0x0000


	//----- nvinfo : EIATTR_MAXREG_COUNT
	.align		4
        /*008c*/ 	.byte	0x03, 0x1b
        /*008e*/ 	.short	0x00ff


	//----- nvinfo : EIATTR_EXIT_INSTR_OFFSETS
	.align		4
        /*0090*/ 	.byte	0x04, 0x1c
        /*0092*/ 	.short	(.L_27 - .L_26)


	//   ....[0]....
.L_26:
        /*0094*/ 	.word	0x00000610


	//   ....[1]....
        /*0098*/ 	.word	0x00000630


	//----- nvinfo : EIATTR_REQNTID
	.align		4
.L_27:
        /*009c*/ 	.byte	0x04, 0x10
        /*009e*/ 	.short	(.L_29 - .L_28)
.L_28:
        /*00a0*/ 	.word	0x00000080
        /*00a4*/ 	.word	0x00000001
        /*00a8*/ 	.word	0x00000001


	//----- nvinfo : EIATTR_CBANK_PARAM_SIZE
	.align		4
.L_29:
        /*00ac*/ 	.byte	0x03, 0x19
        /*00ae*/ 	.short	0x0038


	//----- nvinfo : EIATTR_PARAM_CBANK
	.align		4
        /*00b0*/ 	.byte	0x04, 0x0a
        /*00b2*/ 	.short	(.L_31 - .L_30)
	.align		4
.L_30:
        /*00b4*/ 	.word	index@(.nv.constant0.triton_poi_fused_mul_transpose_3)
        /*00b8*/ 	.short	0x0210
        /*00ba*/ 	.short	0x0038


	//----- nvinfo : EIATTR_SW_WAR
	.align		4
.L_31:
        /*00bc*/ 	.byte	0x04, 0x36
        /*00be*/ 	.short	(.L_33 - .L_32)
.L_32:
        /*00c0*/ 	.word	0x00000008
.L_33:


//--------------------- .nv.callgraph             --------------------------
	.section	.nv.callgraph,"",@"SHT_CUDA_CALLGRAPH"
	.align	4
	.sectionentsize	8
	.align		4
        /*0000*/ 	.word	0x00000000
	.align		4
        /*0004*/ 	.word	0xffffffff
	.align		4
        /*0008*/ 	.word	0x00000000
	.align		4
        /*000c*/ 	.word	0xfffffffe
	.align		4
        /*0010*/ 	.word	0x00000000
	.align		4
        /*0014*/ 	.word	0xfffffffd
	.align		4
        /*0018*/ 	.word	0x00000000
	.align		4
        /*001c*/ 	.word	0xfffffffc


//--------------------- .text.triton_poi_fused_mul_transpose_3 --------------------------
	.section	.text.triton_poi_fused_mul_transpose_3,"ax",@progbits
	.sectionflags	@"SHF_BARRIERS=1"
	.align	128
        .global         triton_poi_fused_mul_transpose_3
        .type           triton_poi_fused_mul_transpose_3,@function
        .size           triton_poi_fused_mul_transpose_3,(.L_x_1 - triton_poi_fused_mul_transpose_3)
        .other          triton_poi_fused_mul_transpose_3,@"STO_CUDA_ENTRY STV_DEFAULT"
triton_poi_fused_mul_transpose_3:
.text.triton_poi_fused_mul_transpose_3:
[----:B------:R-:W0:Y:S01]  /*0000*/  LDC R1, c[0x0][0x28] ;  /* 0x00000a00ff017b82 */ /* 0x000e220000000800 */
[----:B------:R-:W1:Y:S01]  /*0010*/  S2R R13, SR_TID.X ;  /* 0x00000000000d7919 */ /* 0x000e620000002100 */
[----:B------:R-:W-:Y:S02]  /*0020*/  CS2R R8, SRZ ;  /* 0x0000000000087805 */ /* 0x000fe4000001ff00 */
[----:B------:R-:W-:Y:S01]  /*0030*/  CS2R R10, SRZ ;  /* 0x00000000000a7805 */ /* 0x000fe2000001ff00 */
[----:B------:R-:W-:Y:S01]  /*0040*/  ULDC.64 UR6, c[0x0][0x208] ;  /* 0x0000820000067ab9 */ /* 0x000fe20000000a00 */
[----:B------:R-:W2:Y:S01]  /*0050*/  S2R R14, SR_CTAID.X ;  /* 0x00000000000e7919 */ /* 0x000ea20000002500 */
[----:B------:R-:W3:Y:S01]  /*0060*/  S2R R12, SR_CTAID.Y ;  /* 0x00000000000c7919 */ /* 0x000ee20000002600 */
[----:B-1----:R-:W-:Y:S01]  /*0070*/  SHF.R.U32.HI R15, RZ, 0x2, R13 ;  /* 0x00000002ff0f7819 */ /* 0x002fe2000001160d */
[----:B------:R-:W-:Y:S02]  /*0080*/  IMAD.SHL.U32 R3, R13, 0x4, RZ ;  /* 0x000000040d037824 */ /* 0x000fe400078e00ff */
[----:B--2---:R-:W-:Y:S01]  /*0090*/  IMAD.SHL.U32 R14, R14, 0x20, RZ ;  /* 0x000000200e0e7824 */ /* 0x004fe200078e00ff */
[----:B------:R-:W-:Y:S01]  /*00a0*/  SGXT.U32 R15, R15, 0x5 ;  /* 0x000000050f0f781a */ /* 0x000fe20000000000 */
[----:B---3--:R-:W-:-:S03]  /*00b0*/  IMAD.SHL.U32 R12, R12, 0x10, RZ ;  /* 0x000000100c0c7824 */ /* 0x008fc600078e00ff */
[----:B------:R-:W-:Y:S02]  /*00c0*/  LOP3.LUT R5, R14, R15, RZ, 0xfc, !PT ;  /* 0x0000000f0e057212 */ /* 0x000fe400078efcff */
[----:B------:R-:W-:Y:S02]  /*00d0*/  LOP3.LUT R0, R12, 0xc, R3, 0xf8, !PT ;  /* 0x0000000c0c007812 */ /* 0x000fe400078ef803 */
[C---:B------:R-:W-:Y:S01]  /*00e0*/  ISETP.GE.AND P0, PT, R5.reuse, 0x11, PT ;  /* 0x000000110500780c */ /* 0x040fe20003f06270 */
[----:B------:R-:W1:Y:S03]  /*00f0*/  LDC.64 R2, c[0x0][0x210] ;  /* 0x00008400ff027b82 */ /* 0x000e660000000a00 */
[----:B------:R-:W-:Y:S01]  /*0100*/  ISETP.LT.AND P0, PT, R0, 0x10, !P0 ;  /* 0x000000100000780c */ /* 0x000fe20004701270 */
[----:B------:R-:W-:-:S12]  /*0110*/  IMAD R0, R5, 0x10, R0 ;  /* 0x0000001005007824 */ /* 0x000fd800078e0200 */
[----:B------:R-:W2:Y:S01]  /*0120*/  @P0 LDC.64 R16, c[0x0][0x218] ;  /* 0x00008600ff100b82 */ /* 0x000ea20000000a00 */
[----:B------:R-:W-:Y:S02]  /*0130*/  CS2R R4, SRZ ;  /* 0x0000000000047805 */ /* 0x000fe4000001ff00 */
[----:B------:R-:W-:Y:S01]  /*0140*/  CS2R R6, SRZ ;  /* 0x0000000000067805 */ /* 0x000fe2000001ff00 */
[----:B-1----:R-:W-:-:S05]  /*0150*/  IMAD.WIDE R2, R0, 0x4, R2 ;  /* 0x0000000400027825 */ /* 0x002fca00078e0202 */
[----:B------:R-:W3:Y:S04]  /*0160*/  @P0 LDG.E.EL.128 R4, desc[UR6][R2.64] ;  /* 0x0000000602040981 */ /* 0x000ee8000c2e1d00 */
[----:B--2---:R1:W2:Y:S01]  /*0170*/  @P0 LDG.E.EL.128 R8, desc[UR6][R16.64] ;  /* 0x0000000610080981 */ /* 0x0042a2000c2e1d00 */
[----:B------:R-:W4:Y:S01]  /*0180*/  S2UR UR5, SR_CgaCtaId ;  /* 0x00000000000579c3 */ /* 0x000f220000008800 */
[----:B------:R-:W-:-:S05]  /*0190*/  IMAD.SHL.U32 R18, R13, 0x80, RZ ;  /* 0x000000800d127824 */ /* 0x000fca00078e00ff */
[----:B------:R-:W-:Y:S01]  /*01a0*/  LOP3.LUT R18, R18, 0x180, RZ, 0xc0, !PT ;  /* 0x0000018012127812 */ /* 0x000fe200078ec0ff */
[----:B------:R-:W-:-:S03]  /*01b0*/  UMOV UR4, 0x400 ;  /* 0x0000040000047882 */ /* 0x000fc60000000000 */
[C---:B-1----:R-:W-:Y:S02]  /*01c0*/  LOP3.LUT R17, R18.reuse, R15, RZ, 0xfc, !PT ;  /* 0x0000000f12117212 */ /* 0x042fe400078efcff */
[C---:B------:R-:W-:Y:S02]  /*01d0*/  LOP3.LUT R16, R18.reuse, 0x20, RZ, 0xfc, !PT ;  /* 0x0000002012107812 */ /* 0x040fe400078efcff */
[C---:B------:R-:W-:Y:S02]  /*01e0*/  LOP3.LUT R20, R18.reuse, 0x40, RZ, 0xfc, !PT ;  /* 0x0000004012147812 */ /* 0x040fe400078efcff */
[----:B------:R-:W-:Y:S02]  /*01f0*/  LOP3.LUT R22, R18, 0x60, RZ, 0xfc, !PT ;  /* 0x0000006012167812 */ /* 0x000fe400078efcff */
[-C--:B------:R-:W-:Y:S02]  /*0200*/  LEA.HI R2, R16, R17.reuse, RZ, 0x1b ;  /* 0x0000001110027211 */ /* 0x080fe400078fd8ff */
[-C--:B------:R-:W-:Y:S01]  /*0210*/  LEA.HI R18, R18, R17.reuse, RZ, 0x1b ;  /* 0x0000001112127211 */ /* 0x080fe200078fd8ff */
[----:B----4-:R-:W-:Y:S01]  /*0220*/  UPRMT UR4, UR5, 0x654, UR4 ;  /* 0x0000065405047896 */ /* 0x010fe20008000004 */
[----:B------:R-:W-:-:S05]  /*0230*/  LEA.HI R3, R20, R17, RZ, 0x1b ;  /* 0x0000001114037211 */ /* 0x000fca00078fd8ff */
[----:B------:R-:W-:Y:S02]  /*0240*/  LEA R2, R2, UR4, 0x2 ;  /* 0x0000000402027c11 */ /* 0x000fe4000f8e10ff */
[----:B------:R-:W-:Y:S02]  /*0250*/  LEA R3, R3, UR4, 0x2 ;  /* 0x0000000403037c11 */ /* 0x000fe4000f8e10ff */
[----:B------:R-:W-:-:S04]  /*0260*/  LOP3.LUT R20, R14, 0x1f, R13, 0xf8, !PT ;  /* 0x0000001f0e147812 */ /* 0x000fc800078ef80d */
[----:B------:R-:W-:Y:S02]  /*0270*/  ISETP.GE.AND P1, PT, R20, 0x11, PT ;  /* 0x000000111400780c */ /* 0x000fe40003f26270 */
[----:B--2---:R-:W-:Y:S02]  /*0280*/  SEL R15, R8, RZ, P0 ;  /* 0x000000ff080f7207 */ /* 0x004fe40000000000 */
[----:B------:R-:W-:Y:S02]  /*0290*/  SEL R16, R9, RZ, P0 ;  /* 0x000000ff09107207 */ /* 0x000fe40000000000 */
[----:B------:R-:W-:Y:S02]  /*02a0*/  SEL R9, R10, RZ, P0 ;  /* 0x000000ff0a097207 */ /* 0x000fe40000000000 */
[----:B------:R-:W-:Y:S01]  /*02b0*/  SEL R10, R11, RZ, P0 ;  /* 0x000000ff0b0a7207 */ /* 0x000fe20000000000 */
[----:B---3--:R-:W-:Y:S01]  /*02c0*/  FADD R4, R15, R4 ;  /* 0x000000040f047221 */ /* 0x008fe20000000000 */
[----:B------:R-:W-:Y:S01]  /*02d0*/  LEA.HI R8, R22, R17, RZ, 0x1b ;  /* 0x0000001116087211 */ /* 0x000fe200078fd8ff */
[----:B------:R-:W-:Y:S01]  /*02e0*/  FADD R5, R16, R5 ;  /* 0x0000000510057221 */ /* 0x000fe20000000000 */
[----:B------:R-:W-:Y:S01]  /*02f0*/  LEA R11, R18, UR4, 0x2 ;  /* 0x00000004120b7c11 */ /* 0x000fe2000f8e10ff */
[----:B------:R-:W-:Y:S01]  /*0300*/  FADD R6, R9, R6 ;  /* 0x0000000609067221 */ /* 0x000fe20000000000 */
[----:B------:R-:W-:Y:S01]  /*0310*/  FADD R7, R10, R7 ;  /* 0x000000070a077221 */ /* 0x000fe20000000000 */
[----:B------:R-:W-:-:S02]  /*0320*/  LEA R8, R8, UR4, 0x2 ;  /* 0x0000000408087c11 */ /* 0x000fc4000f8e10ff */
[----:B------:R-:W-:Y:S04]  /*0330*/  STS [R11], R4 ;  /* 0x000000040b007388 */ /* 0x000fe80000000800 */
[----:B------:R-:W-:Y:S04]  /*0340*/  STS [R2+0x80], R5 ;  /* 0x0000800502007388 */ /* 0x000fe80000000800 */
[----:B------:R1:W-:Y:S04]  /*0350*/  STS [R3+0x100], R6 ;  /* 0x0001000603007388 */ /* 0x0003e80000000800 */
[----:B------:R2:W-:Y:S01]  /*0360*/  STS [R8+0x180], R7 ;  /* 0x0001800708007388 */ /* 0x0005e20000000800 */
[----:B------:R-:W-:-:S02]  /*0370*/  LOP3.LUT R16, R13, 0x7f, RZ, 0xc0, !PT ;  /* 0x0000007f0d107812 */ /* 0x000fc400078ec0ff */
[----:B------:R-:W-:Y:S02]  /*0380*/  SHF.R.U32.HI R17, RZ, 0x5, R13 ;  /* 0x00000005ff117819 */ /* 0x000fe4000001160d */
[C---:B------:R-:W-:Y:S01]  /*0390*/  LOP3.LUT R9, R16.reuse, 0x80, RZ, 0xfc, !PT ;  /* 0x0000008010097812 */ /* 0x040fe200078efcff */
[----:B-1----:R-:W1:Y:S01]  /*03a0*/  LDC.64 R2, c[0x0][0x230] ;  /* 0x00008c00ff027b82 */ /* 0x002e620000000a00 */
[C---:B------:R-:W-:Y:S02]  /*03b0*/  LOP3.LUT R15, R16.reuse, 0x100, RZ, 0xfc, !PT ;  /* 0x00000100100f7812 */ /* 0x040fe400078efcff */
[----:B------:R-:W-:Y:S02]  /*03c0*/  SGXT.U32 R17, R17, 0x2 ;  /* 0x000000021111781a */ /* 0x000fe40000000000 */
[----:B------:R-:W-:Y:S02]  /*03d0*/  LOP3.LUT R19, R16, 0x180, RZ, 0xfc, !PT ;  /* 0x0000018010137812 */ /* 0x000fe400078efcff */
[----:B------:R-:W-:-:S02]  /*03e0*/  LEA.HI R9, R9, R16, RZ, 0x1b ;  /* 0x0000001009097211 */ /* 0x000fc400078fd8ff */
[-C--:B------:R-:W-:Y:S02]  /*03f0*/  LEA.HI R15, R15, R16.reuse, RZ, 0x1b ;  /* 0x000000100f0f7211 */ /* 0x080fe400078fd8ff */
[----:B------:R-:W-:Y:S01]  /*0400*/  LEA.HI R19, R19, R16, RZ, 0x1b ;  /* 0x0000001013137211 */ /* 0x000fe200078fd8ff */
[----:B------:R-:W-:Y:S01]  /*0410*/  IMAD.IADD R16, R17, 0x1, R16 ;  /* 0x0000000111107824 */ /* 0x000fe200078e0210 */
[----:B------:R-:W-:Y:S01]  /*0420*/  LEA R15, R15, UR4, 0x2 ;  /* 0x000000040f0f7c11 */ /* 0x000fe2000f8e10ff */
[----:B------:R-:W-:Y:S03]  /*0430*/  BAR.SYNC.DEFER_BLOCKING 0x0 ;  /* 0x0000000000007b1d */ /* 0x000fe60000010000 */
[----:B------:R-:W-:Y:S02]  /*0440*/  LEA R11, R16, UR4, 0x2 ;  /* 0x00000004100b7c11 */ /* 0x000fe4000f8e10ff */
[----:B------:R-:W-:-:S02]  /*0450*/  LEA R16, R9, UR4, 0x2 ;  /* 0x0000000409107c11 */ /* 0x000fc4000f8e10ff */
[----:B------:R-:W-:Y:S01]  /*0460*/  LEA R10, R19, UR4, 0x2 ;  /* 0x00000004130a7c11 */ /* 0x000fe2000f8e10ff */
[----:B--2---:R-:W2:Y:S01]  /*0470*/  LDC.64 R8, c[0x0][0x238] ;  /* 0x00008e00ff087b82 */ /* 0x004ea20000000a00 */
[----:B------:R-:W3:Y:S04]  /*0480*/  LDS R11, [R11] ;  /* 0x000000000b0b7984 */ /* 0x000ee80000000800 */
[----:B------:R-:W4:Y:S04]  /*0490*/  LDS R16, [R16+0x200] ;  /* 0x0002000010107984 */ /* 0x000f280000000800 */
[----:B------:R-:W5:Y:S04]  /*04a0*/  LDS R15, [R15+0x400] ;  /* 0x000400000f0f7984 */ /* 0x000f680000000800 */
[----:B------:R-:W2:Y:S01]  /*04b0*/  LDS R10, [R10+0x600] ;  /* 0x000600000a0a7984 */ /* 0x000ea20000000800 */
[----:B------:R-:W-:-:S02]  /*04c0*/  LOP3.LUT R13, R12, R17, RZ, 0xfc, !PT ;  /* 0x000000110c0d7212 */ /* 0x000fc400078efcff */
[----:B------:R-:W-:Y:S02]  /*04d0*/  LOP3.LUT R14, R12, 0x4, R17, 0xfe, !PT ;  /* 0x000000040c0e7812 */ /* 0x000fe400078efe11 */
[----:B------:R-:W-:Y:S02]  /*04e0*/  LOP3.LUT R18, R12, 0x8, R17, 0xfe, !PT ;  /* 0x000000080c127812 */ /* 0x000fe400078efe11 */
[----:B------:R-:W-:Y:S01]  /*04f0*/  LOP3.LUT R12, R12, 0xc, R17, 0xfe, !PT ;  /* 0x0000000c0c0c7812 */ /* 0x000fe200078efe11 */
[C---:B------:R-:W-:Y:S01]  /*0500*/  IMAD R17, R13.reuse, 0x11, R20 ;  /* 0x000000110d117824 */ /* 0x040fe200078e0214 */
[----:B------:R-:W-:Y:S02]  /*0510*/  ISETP.LT.AND P2, PT, R13, 0x10, !P1 ;  /* 0x000000100d00780c */ /* 0x000fe40004f41270 */
[----:B------:R-:W-:Y:S02]  /*0520*/  ISETP.LT.AND P3, PT, R14, 0x10, !P1 ;  /* 0x000000100e00780c */ /* 0x000fe40004f61270 */
[----:B------:R-:W-:-:S02]  /*0530*/  ISETP.LT.AND P4, PT, R18, 0x10, !P1 ;  /* 0x000000101200780c */ /* 0x000fc40004f81270 */
[----:B------:R-:W-:Y:S01]  /*0540*/  ISETP.LT.AND P1, PT, R12, 0x10, !P1 ;  /* 0x000000100c00780c */ /* 0x000fe20004f21270 */
[C---:B------:R-:W-:Y:S02]  /*0550*/  VIADD R19, R17.reuse, 0x44 ;  /* 0x0000004411137836 */ /* 0x040fe40000000000 */
[C---:B------:R-:W-:Y:S02]  /*0560*/  VIADD R21, R17.reuse, 0x88 ;  /* 0x0000008811157836 */ /* 0x040fe40000000000 */
[C---:B------:R-:W-:Y:S02]  /*0570*/  VIADD R23, R17.reuse, 0xcc ;  /* 0x000000cc11177836 */ /* 0x040fe40000000000 */
[----:B-1----:R-:W-:-:S04]  /*0580*/  IMAD.WIDE R12, R17, 0x4, R2 ;  /* 0x00000004110c7825 */ /* 0x002fc800078e0202 */
[----:B------:R-:W-:-:S04]  /*0590*/  IMAD.WIDE R18, R19, 0x4, R2 ;  /* 0x0000000413127825 */ /* 0x000fc800078e0202 */
[--C-:B------:R-:W-:Y:S01]  /*05a0*/  IMAD.WIDE R20, R21, 0x4, R2.reuse ;  /* 0x0000000415147825 */ /* 0x100fe200078e0202 */
[----:B---3--:R1:W-:Y:S03]  /*05b0*/  @P2 STG.E desc[UR6][R12.64], R11 ;  /* 0x0000000b0c002986 */ /* 0x0083e6000c101906 */
[----:B------:R-:W-:Y:S01]  /*05c0*/  IMAD.WIDE R2, R23, 0x4, R2 ;  /* 0x0000000417027825 */ /* 0x000fe200078e0202 */
[----:B----4-:R1:W-:Y:S04]  /*05d0*/  @P3 STG.E desc[UR6][R18.64], R16 ;  /* 0x0000001012003986 */ /* 0x0103e8000c101906 */
[----:B-----5:R1:W-:Y:S01]  /*05e0*/  @P4 STG.E desc[UR6][R20.64], R15 ;  /* 0x0000000f14004986 */ /* 0x0203e2000c101906 */
[----:B--2---:R-:W-:-:S03]  /*05f0*/  IMAD.WIDE R8, R0, 0x4, R8 ;  /* 0x0000000400087825 */ /* 0x004fc600078e0208 */
[----:B0-----:R1:W-:Y:S01]  /*0600*/  @P1 STG.E desc[UR6][R2.64], R10 ;  /* 0x0000000a02001986 */ /* 0x0013e2000c101906 */
[----:B------:R-:W-:Y:S05]  /*0610*/  @!P0 EXIT ;  /* 0x000000000000894d */ /* 0x000fea0003800000 */
[----:B------:R-:W-:Y:S01]  /*0620*/  STG.E.128 desc[UR6][R8.64], R4 ;  /* 0x0000000408007986 */ /* 0x000fe2000c101d06 */
[----:B------:R-:W-:Y:S05]  /*0630*/  EXIT ;  /* 0x000000000000794d */ /* 0x000fea0003800000 */
.L_x_0:
[----:B------:R-:W-:-:S00]  /*0640*/  BRA `(.L_x_0) ;  /* 0xfffffffc00fc7947 */ /* 0x000fc0000383ffff */
[----:B------:R-:W-:-:S00]  /*0650*/  NOP ;  /* 0x0000000000007918 */ /* 0x000fc00000000000 */
        /* <DEDUP_REMOVED lines=10> */
.L_x_1:


//--------------------- .nv.shared.triton_poi_fused_mul_transpose_3 --------------------------
	.section	.nv.shared.triton_poi_fused_mul_transpose_3,"aw",@nobits
	.sectionflags	@""
	.align	16
	.zero		1024


//--------------------- .nv.constant0.triton_poi_fused_mul_transpose_3 --------------------------
	.section	.nv.constant0.triton_poi_fused_mul_transpose_3,"a",@progbits
	.sectionflags	@""
	.align	4
.nv.constant0.triton_poi_fused_mul_transpose_3:
	.zero		584
